//
// Generated by NVIDIA NVVM Compiler
//
// Compiler Build ID: CL-36424714
// Cuda compilation tools, release 13.0, V13.0.88
// Based on NVVM 20.0.0
//

.version 9.0
.target sm_100
.address_size 64

	// .globl	_Z14swapPopulationPiS_

.visible .entry _Z14swapPopulationPiS_(
	.param .u64 .ptr .align 1 _Z14swapPopulationPiS__param_0,
	.param .u64 .ptr .align 1 _Z14swapPopulationPiS__param_1
)
{
	.reg .pred 	%p<3>;
	.reg .b32 	%r<41>;
	.reg .b64 	%rd<13>;

	ld.param.u64 	%rd7, [_Z14swapPopulationPiS__param_0];
	ld.param.u64 	%rd8, [_Z14swapPopulationPiS__param_1];
	mov.u32 	%r3, %ntid.x;
	mov.u32 	%r4, %ctaid.x;
	mov.u32 	%r5, %tid.x;
	mad.lo.s32 	%r6, %r3, %r4, %r5;
	setp.ne.s32 	%p1, %r6, 1;
	@%p1 bra 	$L__BB0_3;
	cvta.to.global.u64 	%rd9, %rd8;
	add.s64 	%rd12, %rd9, 64;
	cvta.to.global.u64 	%rd10, %rd7;
	add.s64 	%rd11, %rd10, 64;
	mov.b32 	%r40, 0;
$L__BB0_2:
	ld.global.u32 	%r8, [%rd12+-64];
	st.global.u32 	[%rd11+-64], %r8;
	ld.global.u32 	%r9, [%rd12+-60];
	st.global.u32 	[%rd11+-60], %r9;
	ld.global.u32 	%r10, [%rd12+-56];
	st.global.u32 	[%rd11+-56], %r10;
	ld.global.u32 	%r11, [%rd12+-52];
	st.global.u32 	[%rd11+-52], %r11;
	ld.global.u32 	%r12, [%rd12+-48];
	st.global.u32 	[%rd11+-48], %r12;
	ld.global.u32 	%r13, [%rd12+-44];
	st.global.u32 	[%rd11+-44], %r13;
	ld.global.u32 	%r14, [%rd12+-40];
	st.global.u32 	[%rd11+-40], %r14;
	ld.global.u32 	%r15, [%rd12+-36];
	st.global.u32 	[%rd11+-36], %r15;
	ld.global.u32 	%r16, [%rd12+-32];
	st.global.u32 	[%rd11+-32], %r16;
	ld.global.u32 	%r17, [%rd12+-28];
	st.global.u32 	[%rd11+-28], %r17;
	ld.global.u32 	%r18, [%rd12+-24];
	st.global.u32 	[%rd11+-24], %r18;
	ld.global.u32 	%r19, [%rd12+-20];
	st.global.u32 	[%rd11+-20], %r19;
	ld.global.u32 	%r20, [%rd12+-16];
	st.global.u32 	[%rd11+-16], %r20;
	ld.global.u32 	%r21, [%rd12+-12];
	st.global.u32 	[%rd11+-12], %r21;
	ld.global.u32 	%r22, [%rd12+-8];
	st.global.u32 	[%rd11+-8], %r22;
	ld.global.u32 	%r23, [%rd12+-4];
	st.global.u32 	[%rd11+-4], %r23;
	ld.global.u32 	%r24, [%rd12];
	st.global.u32 	[%rd11], %r24;
	ld.global.u32 	%r25, [%rd12+4];
	st.global.u32 	[%rd11+4], %r25;
	ld.global.u32 	%r26, [%rd12+8];
	st.global.u32 	[%rd11+8], %r26;
	ld.global.u32 	%r27, [%rd12+12];
	st.global.u32 	[%rd11+12], %r27;
	ld.global.u32 	%r28, [%rd12+16];
	st.global.u32 	[%rd11+16], %r28;
	ld.global.u32 	%r29, [%rd12+20];
	st.global.u32 	[%rd11+20], %r29;
	ld.global.u32 	%r30, [%rd12+24];
	st.global.u32 	[%rd11+24], %r30;
	ld.global.u32 	%r31, [%rd12+28];
	st.global.u32 	[%rd11+28], %r31;
	ld.global.u32 	%r32, [%rd12+32];
	st.global.u32 	[%rd11+32], %r32;
	ld.global.u32 	%r33, [%rd12+36];
	st.global.u32 	[%rd11+36], %r33;
	ld.global.u32 	%r34, [%rd12+40];
	st.global.u32 	[%rd11+40], %r34;
	ld.global.u32 	%r35, [%rd12+44];
	st.global.u32 	[%rd11+44], %r35;
	ld.global.u32 	%r36, [%rd12+48];
	st.global.u32 	[%rd11+48], %r36;
	ld.global.u32 	%r37, [%rd12+52];
	st.global.u32 	[%rd11+52], %r37;
	ld.global.u32 	%r38, [%rd12+56];
	st.global.u32 	[%rd11+56], %r38;
	ld.global.u32 	%r39, [%rd12+60];
	st.global.u32 	[%rd11+60], %r39;
	add.s32 	%r40, %r40, 32;
	add.s64 	%rd12, %rd12, 128;
	add.s64 	%rd11, %rd11, 128;
	setp.ne.s32 	%p2, %r40, 256000;
	@%p2 bra 	$L__BB0_2;
$L__BB0_3:
	ret;

}


// ===== COMPILED SASS (sm_100) =====

	.target	sm_100

	.elftype	@"ET_EXEC"


//--------------------- .note.nv.tkinfo           --------------------------
	.section	.note.nv.tkinfo,"",@"SHT_NOTE"
	.sectionflags	@"SHF_NOTE_NV_TKINFO"
	.tkinfo
        /*0018*/ 	.word	0x00000002
        /*0030*/ 	.string	""
        /*0030*/ 	.string	"ptxas"
        /*0030*/ 	.string	"Cuda compilation tools, release 13.0, V13.0.88"
        /*0030*/ 	.string	"Build cuda_13.0.r13.0/compiler.36424714_0"
        /*0030*/ 	.string	"-arch sm_100 -m 64 "



//--------------------- .note.nv.cuinfo           --------------------------
	.section	.note.nv.cuinfo,"",@"SHT_NOTE"
	.sectionflags	@"SHF_NOTE_NV_CUINFO"
        /*0018*/ 	.short	0x0002
        /*001a*/ 	.short	0x0064
        /*001c*/ 	.short	0x0082
	.zero		2


//--------------------- .nv.info                  --------------------------
	.section	.nv.info,"",@"SHT_CUDA_INFO"
	.align	4


	//----- nvinfo : EIATTR_REGCOUNT
	.align		4
        /*0000*/ 	.byte	0x04, 0x2f
        /*0002*/ 	.short	(.L_1 - .L_0)
	.align		4
.L_0:
        /*0004*/ 	.word	index@(_Z14swapPopulationPiS_)
        /*0008*/ 	.word	0x00000014


	//----- nvinfo : EIATTR_FRAME_SIZE
	.align		4
.L_1:
        /*000c*/ 	.byte	0x04, 0x11
        /*000e*/ 	.short	(.L_3 - .L_2)
	.align		4
.L_2:
        /*0010*/ 	.word	index@(_Z14swapPopulationPiS_)
        /*0014*/ 	.word	0x00000000


	//----- nvinfo : EIATTR_MIN_STACK_SIZE
	.align		4
.L_3:
        /*0018*/ 	.byte	0x04, 0x12
        /*001a*/ 	.short	(.L_5 - .L_4)
	.align		4
.L_4:
        /*001c*/ 	.word	index@(_Z14swapPopulationPiS_)
        /*0020*/ 	.word	0x00000000
.L_5:


//--------------------- .nv.compat                --------------------------
	.section	.nv.compat,"",@"SHT_CUDA_COMPAT_INFO"
	.align	4
        /*0000*/ 	.byte	0x02, 0x09, 0x00, 0x00, 0x02, 0x02, 0x01, 0x00, 0x02, 0x05, 0x05, 0x00, 0x03, 0x07, 0x01, 0x01
        /*0010*/ 	.byte	0x02, 0x03, 0x00, 0x00, 0x02, 0x06, 0x01, 0x00, 0x04, 0x0b, 0x08, 0x00, 0x09, 0x00, 0x00, 0x00
        /*0020*/ 	.byte	0x00, 0x00, 0x00, 0x00


//--------------------- .nv.info._Z14swapPopulationPiS_ --------------------------
	.section	.nv.info._Z14swapPopulationPiS_,"",@"SHT_CUDA_INFO"
	.sectionflags	@""
	.align	4


	//----- nvinfo : EIATTR_CUDA_API_VERSION
	.align		4
        /*0000*/ 	.byte	0x04, 0x37
        /*0002*/ 	.short	(.L_7 - .L_6)
.L_6:
        /*0004*/ 	.word	0x00000082


	//----- nvinfo : EIATTR_KPARAM_INFO
	.align		4
.L_7:
        /*0008*/ 	.byte	0x04, 0x17
        /*000a*/ 	.short	(.L_9 - .L_8)
.L_8:
        /*000c*/ 	.word	0x00000000
        /*0010*/ 	.short	0x0001
        /*0012*/ 	.short	0x0008
        /*0014*/ 	.byte	0x00, 0xf5, 0x21, 0x00


	//----- nvinfo : EIATTR_KPARAM_INFO
	.align		4
.L_9:
        /*0018*/ 	.byte	0x04, 0x17
        /*001a*/ 	.short	(.L_11 - .L_10)
.L_10:
        /*001c*/ 	.word	0x00000000
        /*0020*/ 	.short	0x0000
        /*0022*/ 	.short	0x0000
        /*0024*/ 	.byte	0x00, 0xf5, 0x21, 0x00


	//----- nvinfo : EIATTR_SPARSE_MMA_MASK
	.align		4
.L_11:
        /*0028*/ 	.byte	0x03, 0x50
        /*002a*/ 	.short	0x0000


	//----- nvinfo : EIATTR_MAXREG_COUNT
	.align		4
        /*002c*/ 	.byte	0x03, 0x1b
        /*002e*/ 	.short	0x00ff


	//----- nvinfo : EIATTR_MERCURY_ISA_VERSION
	.align		4
        /*0030*/ 	.byte	0x03, 0x5f
        /*0032*/ 	.short	0x0101


	//----- nvinfo : EIATTR_VRC_CTA_INIT_COUNT
	.align		4
        /*0034*/ 	.byte	0x02, 0x4a
	.zero		1
	.zero		1


	//----- nvinfo : EIATTR_EXIT_INSTR_OFFSETS
	.align		4
        /*0038*/ 	.byte	0x04, 0x1c
        /*003a*/ 	.short	(.L_13 - .L_12)


	//   ....[0]....
.L_12:
        /*003c*/ 	.word	0x00000060


	//   ....[1]....
        /*0040*/ 	.word	0x000005d0


	//----- nvinfo : EIATTR_CBANK_PARAM_SIZE
	.align		4
.L_13:
        /*0044*/ 	.byte	0x03, 0x19
        /*0046*/ 	.short	0x0010


	//----- nvinfo : EIATTR_PARAM_CBANK
	.align		4
        /*0048*/ 	.byte	0x04, 0x0a
        /*004a*/ 	.short	(.L_15 - .L_14)
	.align		4
.L_14:
        /*004c*/ 	.word	index@(.nv.constant0._Z14swapPopulationPiS_)
        /*0050*/ 	.short	0x0380
        /*0052*/ 	.short	0x0010


	//----- nvinfo : EIATTR_SW_WAR
	.align		4
.L_15:
        /*0054*/ 	.byte	0x04, 0x36
        /*0056*/ 	.short	(.L_17 - .L_16)
.L_16:
        /*0058*/ 	.word	0x00000008
.L_17:


//--------------------- .nv.callgraph             --------------------------
	.section	.nv.callgraph,"",@"SHT_CUDA_CALLGRAPH"
	.align	4
	.sectionentsize	8
	.align		4
        /*0000*/ 	.word	0x00000000
	.align		4
        /*0004*/ 	.word	0xffffffff
	.align		4
        /*0008*/ 	.word	0x00000000
	.align		4
        /*000c*/ 	.word	0xfffffffe
	.align		4
        /*0010*/ 	.word	0x00000000
	.align		4
        /*0014*/ 	.word	0xfffffffd
	.align		4
        /*0018*/ 	.word	0x00000000
	.align		4
        /*001c*/ 	.word	0xfffffffc


//--------------------- .text._Z14swapPopulationPiS_ --------------------------
	.section	.text._Z14swapPopulationPiS_,"ax",@progbits
	.align	128
        .global         _Z14swapPopulationPiS_
        .type           _Z14swapPopulationPiS_,@function
        .size           _Z14swapPopulationPiS_,(.L_x_2 - _Z14swapPopulationPiS_)
        .other          _Z14swapPopulationPiS_,@"STO_CUDA_ENTRY STV_DEFAULT"
_Z14swapPopulationPiS_:
.text._Z14swapPopulationPiS_:
[----:B------:R-:W-:Y:S01]  /*0000*/  LDC R1, c[0x0][0x37c] ;  /* 0x0000df00ff017b82 */ /* 0x000fe20000000800 */
[----:B------:R-:W0:Y:S01]  /*0010*/  S2R R0, SR_CTAID.X ;  /* 0x0000000000007919 */ /* 0x000e220000002500 */
[----:B------:R-:W0:Y:S01]  /*0020*/  LDCU UR4, c[0x0][0x360] ;  /* 0x00006c00ff0477ac */ /* 0x000e220008000800 */
[----:B------:R-:W0:Y:S02]  /*0030*/  S2R R3, SR_TID.X ;  /* 0x0000000000037919 */ /* 0x000e240000002100 */
[----:B0-----:R-:W-:-:S05]  /*0040*/  IMAD R0, R0, UR4, R3 ;  /* 0x0000000400007c24 */ /* 0x001fca000f8e0203 */
[----:B------:R-:W-:-:S13]  /*0050*/  ISETP.NE.AND P0, PT, R0, 0x1, PT ;  /* 0x000000010000780c */ /* 0x000fda0003f05270 */
[----:B------:R-:W-:Y:S05]  /*0060*/  @P0 EXIT ;  /* 0x000000000000094d */ /* 0x000fea0003800000 */
[----:B------:R-:W0:Y:S01]  /*0070*/  LDCU.128 UR4, c[0x0][0x380] ;  /* 0x00007000ff0477ac */ /* 0x000e220008000c00 */
[----:B------:R-:W1:Y:S01]  /*0080*/  LDCU.64 UR8, c[0x0][0x358] ;  /* 0x00006b00ff0877ac */ /* 0x000e620008000a00 */
[----:B0-----:R-:W-:Y:S02]  /*0090*/  UIADD3 UR6, UP0, UPT, UR6, 0x40, URZ ;  /* 0x0000004006067890 */ /* 0x001fe4000ff1e0ff */
[----:B------:R-:W-:Y:S02]  /*00a0*/  UIADD3 UR4, UP1, UPT, UR4, 0x40, URZ ;  /* 0x0000004004047890 */ /* 0x000fe4000ff3e0ff */
[----:B------:R-:W-:Y:S02]  /*00b0*/  UIADD3.X UR7, UPT, UPT, URZ, UR7, URZ, UP0, !UPT ;  /* 0x00000007ff077290 */ /* 0x000fe400087fe4ff */
[----:B------:R-:W-:Y:S01]  /*00c0*/  UIADD3.X UR5, UPT, UPT, URZ, UR5, URZ, UP1, !UPT ;  /* 0x00000005ff057290 */ /* 0x000fe20008ffe4ff */
[----:B------:R-:W-:Y:S02]  /*00d0*/  IMAD.U32 R6, RZ, RZ, UR6 ;  /* 0x00000006ff067e24 */ /* 0x000fe4000f8e00ff */
[----:B------:R-:W-:Y:S01]  /*00e0*/  IMAD.U32 R0, RZ, RZ, UR4 ;  /* 0x00000004ff007e24 */ /* 0x000fe2000f8e00ff */
[----:B------:R-:W-:Y:S01]  /*00f0*/  MOV R13, UR7 ;  /* 0x00000007000d7c02 */ /* 0x000fe20008000f00 */
[----:B------:R-:W-:Y:S01]  /*0100*/  UMOV UR4, URZ ;  /* 0x000000ff00047c82 */ /* 0x000fe20008000000 */
[----:B-1----:R-:W-:-:S07]  /*0110*/  IMAD.U32 R11, RZ, RZ, UR5 ;  /* 0x00000005ff0b7e24 */ /* 0x002fce000f8e00ff */
.L_x_0:
[----:B------:R-:W-:Y:S01]  /*0120*/  MOV R4, R6 ;  /* 0x0000000600047202 */ /* 0x000fe20000000f00 */
[----:B------:R-:W-:-:S05]  /*0130*/  IMAD.MOV.U32 R5, RZ, RZ, R13 ;  /* 0x000000ffff057224 */ /* 0x000fca00078e000d */
[----:B----4-:R-:W2:Y:S01]  /*0140*/  LDG.E R7, desc[UR8][R4.64+-0x40] ;  /* 0xffffc00804077981 */ /* 0x010ea2000c1e1900 */
[----:B------:R-:W-:Y:S01]  /*0150*/  MOV R2, R0 ;  /* 0x0000000000027202 */ /* 0x000fe20000000f00 */
[----:B------:R-:W-:-:S05]  /*0160*/  IMAD.MOV.U32 R3, RZ, RZ, R11 ;  /* 0x000000ffff037224 */ /* 0x000fca00078e000b */
[----:B--2---:R0:W-:Y:S04]  /*0170*/  STG.E desc[UR8][R2.64+-0x40], R7 ;  /* 0xffffc00702007986 */ /* 0x0041e8000c101908 */
[----:B------:R-:W2:Y:S04]  /*0180*/  LDG.E R9, desc[UR8][R4.64+-0x3c] ;  /* 0xffffc40804097981 */ /* 0x000ea8000c1e1900 */
[----:B--2---:R1:W-:Y:S04]  /*0190*/  STG.E desc[UR8][R2.64+-0x3c], R9 ;  /* 0xffffc40902007986 */ /* 0x0043e8000c101908 */
[----:B------:R-:W2:Y:S04]  /*01a0*/  LDG.E R11, desc[UR8][R4.64+-0x38] ;  /* 0xffffc808040b7981 */ /* 0x000ea8000c1e1900 */
[----:B--2---:R2:W-:Y:S04]  /*01b0*/  STG.E desc[UR8][R2.64+-0x38], R11 ;  /* 0xffffc80b02007986 */ /* 0x0045e8000c101908 */
[----:B------:R-:W3:Y:S04]  /*01c0*/  LDG.E R13, desc[UR8][R4.64+-0x34] ;  /* 0xffffcc08040d7981 */ /* 0x000ee8000c1e1900 */
[----:B---3--:R3:W-:Y:S04]  /*01d0*/  STG.E desc[UR8][R2.64+-0x34], R13 ;  /* 0xffffcc0d02007986 */ /* 0x0087e8000c101908 */
[----:B------:R-:W4:Y:S04]  /*01e0*/  LDG.E R15, desc[UR8][R4.64+-0x30] ;  /* 0xffffd008040f7981 */ /* 0x000f28000c1e1900 */
[----:B----4-:R4:W-:Y:S04]  /*01f0*/  STG.E desc[UR8][R2.64+-0x30], R15 ;  /* 0xffffd00f02007986 */ /* 0x0109e8000c101908 */
[----:B------:R-:W5:Y:S04]  /*0200*/  LDG.E R17, desc[UR8][R4.64+-0x2c] ;  /* 0xffffd40804117981 */ /* 0x000f68000c1e1900 */
[----:B-----5:R5:W-:Y:S04]  /*0210*/  STG.E desc[UR8][R2.64+-0x2c], R17 ;  /* 0xffffd41102007986 */ /* 0x020be8000c101908 */
[----:B0-----:R-:W2:Y:S04]  /*0220*/  LDG.E R7, desc[UR8][R4.64+-0x28] ;  /* 0xffffd80804077981 */ /* 0x001ea8000c1e1900 */
[----:B--2---:R0:W-:Y:S04]  /*0230*/  STG.E desc[UR8][R2.64+-0x28], R7 ;  /* 0xffffd80702007986 */ /* 0x0041e8000c101908 */
[----:B-1----:R-:W2:Y:S04]  /*0240*/  LDG.E R9, desc[UR8][R4.64+-0x24] ;  /* 0xffffdc0804097981 */ /* 0x002ea8000c1e1900 */
[----:B--2---:R1:W-:Y:S04]  /*0250*/  STG.E desc[UR8][R2.64+-0x24], R9 ;  /* 0xffffdc0902007986 */ /* 0x0043e8000c101908 */
[----:B------:R-:W2:Y:S04]  /*0260*/  LDG.E R11, desc[UR8][R4.64+-0x20] ;  /* 0xffffe008040b7981 */ /* 0x000ea8000c1e1900 */
[----:B--2---:R2:W-:Y:S04]  /*0270*/  STG.E desc[UR8][R2.64+-0x20], R11 ;  /* 0xffffe00b02007986 */ /* 0x0045e8000c101908 */
[----:B---3--:R-:W3:Y:S04]  /*0280*/  LDG.E R13, desc[UR8][R4.64+-0x1c] ;  /* 0xffffe408040d7981 */ /* 0x008ee8000c1e1900 */
[----:B---3--:R3:W-:Y:S04]  /*0290*/  STG.E desc[UR8][R2.64+-0x1c], R13 ;  /* 0xffffe40d02007986 */ /* 0x0087e8000c101908 */
[----:B----4-:R-:W4:Y:S04]  /*02a0*/  LDG.E R15, desc[UR8][R4.64+-0x18] ;  /* 0xffffe808040f7981 */ /* 0x010f28000c1e1900 */
[----:B----4-:R4:W-:Y:S04]  /*02b0*/  STG.E desc[UR8][R2.64+-0x18], R15 ;  /* 0xffffe80f02007986 */ /* 0x0109e8000c101908 */
[----:B-----5:R-:W5:Y:S04]  /*02c0*/  LDG.E R17, desc[UR8][R4.64+-0x14] ;  /* 0xffffec0804117981 */ /* 0x020f68000c1e1900 */
        /* <DEDUP_REMOVED lines=37> */
[----:B0-----:R-:W5:Y:S04]  /*0520*/  LDG.E R7, desc[UR8][R4.64+0x38] ;  /* 0x0000380804077981 */ /* 0x001f68000c1e1900 */
[----:B-----5:R4:W-:Y:S04]  /*0530*/  STG.E desc[UR8][R2.64+0x38], R7 ;  /* 0x0000380702007986 */ /* 0x0209e8000c101908 */
[----:B-1----:R-:W5:Y:S01]  /*0540*/  LDG.E R9, desc[UR8][R4.64+0x3c] ;  /* 0x00003c0804097981 */ /* 0x002f62000c1e1900 */
[----:B------:R-:W-:Y:S01]  /*0550*/  UIADD3 UR4, UPT, UPT, UR4, 0x20, URZ ;  /* 0x0000002004047890 */ /* 0x000fe2000fffe0ff */
[----:B------:R-:W-:-:S02]  /*0560*/  IADD3 R0, P1, PT, R2, 0x80, RZ ;  /* 0x0000008002007810 */ /* 0x000fc40007f3e0ff */
[----:B------:R-:W-:Y:S01]  /*0570*/  IADD3 R6, P0, PT, R4, 0x80, RZ ;  /* 0x0000008004067810 */ /* 0x000fe20007f1e0ff */
[----:B------:R-:W-:Y:S02]  /*0580*/  UISETP.NE.AND UP0, UPT, UR4, 0x3e800, UPT ;  /* 0x0003e8000400788c */ /* 0x000fe4000bf05270 */
[----:B--2---:R-:W-:Y:S01]  /*0590*/  IMAD.X R11, RZ, RZ, R3, P1 ;  /* 0x000000ffff0b7224 */ /* 0x004fe200008e0603 */
[----:B---3--:R-:W-:Y:S01]  /*05a0*/  IADD3.X R13, PT, PT, RZ, R5, RZ, P0, !PT ;  /* 0x00000005ff0d7210 */ /* 0x008fe200007fe4ff */
[----:B-----5:R4:W-:Y:S05]  /*05b0*/  STG.E desc[UR8][R2.64+0x3c], R9 ;  /* 0x00003c0902007986 */ /* 0x0209ea000c101908 */
[----:B------:R-:W-:Y:S05]  /*05c0*/  BRA.U UP0, `(.L_x_0) ;  /* 0xfffffff900d47547 */ /* 0x000fea000b83ffff */
[----:B------:R-:W-:Y:S05]  /*05d0*/  EXIT ;  /* 0x000000000000794d */ /* 0x000fea0003800000 */
.L_x_1:
[----:B------:R-:W-:-:S00]  /*05e0*/  BRA `(.L_x_1) ;  /* 0xfffffffc00fc7947 */ /* 0x000fc0000383ffff */
[----:B------:R-:W-:-:S00]  /*05f0*/  NOP ;  /* 0x0000000000007918 */ /* 0x000fc00000000000 */
        /* <DEDUP_REMOVED lines=8> */
.L_x_2:


//--------------------- .nv.shared.reserved.0     --------------------------
	.section	.nv.shared.reserved.0,"aw",@nobits
	.weak		__nv_reservedSMEM_offset_0_alias
	.size		__nv_reservedSMEM_offset_0_alias, 0, 64
	.other		__nv_reservedSMEM_offset_0_alias,@"STO_CUDA_RESERVED_SHARED STV_DEFAULT"
__nv_reservedSMEM_offset_0_alias:
	.zero		0
	.zero		64


//--------------------- .nv.constant0._Z14swapPopulationPiS_ --------------------------
	.section	.nv.constant0._Z14swapPopulationPiS_,"a",@progbits
	.sectionflags	@""
	.align	4
.nv.constant0._Z14swapPopulationPiS_:
	.zero		912


//--------------------- SYMBOLS --------------------------

	.type		.nv.reservedSmem.offset0,@object
	.size		.nv.reservedSmem.offset0,0x4
